	.headerflags	@"EF_CUDA_TEXMODE_UNIFIED EF_CUDA_64BIT_ADDRESS EF_CUDA_ACCELERATORS EF_CUDA_SM90 EF_CUDA_VIRTUAL_SM(EF_CUDA_SM90)"
	.elftype	@"ET_EXEC"


//--------------------- .nv.info                  --------------------------
	.section	.nv.info,"",@"SHT_CUDA_INFO"
	.align	4


	//----- nvinfo : EIATTR_REGCOUNT
	.align		4
        /*0000*/ 	.byte	0x04, 0x2f
        /*0002*/ 	.short	(.L_1 - .L_0)
	.align		4
.L_0:
        /*0004*/ 	.word	index@(triton_poi_fused_add_mul_0)
        /*0008*/ 	.word	0x00000022


	//----- nvinfo : EIATTR_MIN_STACK_SIZE
	.align		4
.L_1:
        /*000c*/ 	.byte	0x04, 0x12
        /*000e*/ 	.short	(.L_3 - .L_2)
	.align		4
.L_2:
        /*0010*/ 	.word	index@(triton_poi_fused_add_mul_0)
        /*0014*/ 	.word	0x00000000


	//----- nvinfo : EIATTR_FRAME_SIZE
	.align		4
.L_3:
        /*0018*/ 	.byte	0x04, 0x11
        /*001a*/ 	.short	(.L_5 - .L_4)
	.align		4
.L_4:
        /*001c*/ 	.word	index@(triton_poi_fused_add_mul_0)
        /*0020*/ 	.word	0x00000000


	//----- nvinfo : EIATTR_MIN_STACK_SIZE
	.align		4
.L_5:
        /*0024*/ 	.byte	0x04, 0x12
        /*0026*/ 	.short	(.L_7 - .L_6)
	.align		4
.L_6:
        /*0028*/ 	.word	index@(triton_poi_fused_add_mul_0)
        /*002c*/ 	.word	0x00000000
.L_7:


//--------------------- .nv.info.triton_poi_fused_add_mul_0 --------------------------
	.section	.nv.info.triton_poi_fused_add_mul_0,"",@"SHT_CUDA_INFO"
	.sectionflags	@""
	.align	4


	//----- nvinfo : EIATTR_CUDA_API_VERSION
	.align		4
        /*0000*/ 	.byte	0x04, 0x37
        /*0002*/ 	.short	(.L_9 - .L_8)
.L_8:
        /*0004*/ 	.word	0x0000007c


	//----- nvinfo : EIATTR_KPARAM_INFO
	.align		4
.L_9:
        /*0008*/ 	.byte	0x04, 0x17
        /*000a*/ 	.short	(.L_11 - .L_10)
.L_10:
        /*000c*/ 	.word	0x00000000
        /*0010*/ 	.short	0x0003
        /*0012*/ 	.short	0x0018
        /*0014*/ 	.byte	0x00, 0xf0, 0x11, 0x00


	//----- nvinfo : EIATTR_KPARAM_INFO
	.align		4
.L_11:
        /*0018*/ 	.byte	0x04, 0x17
        /*001a*/ 	.short	(.L_13 - .L_12)
.L_12:
        /*001c*/ 	.word	0x00000000
        /*0020*/ 	.short	0x0002
        /*0022*/ 	.short	0x0010
        /*0024*/ 	.byte	0x00, 0xf4, 0x21, 0x00


	//----- nvinfo : EIATTR_KPARAM_INFO
	.align		4
.L_13:
        /*0028*/ 	.byte	0x04, 0x17
        /*002a*/ 	.short	(.L_15 - .L_14)
.L_14:
        /*002c*/ 	.word	0x00000000
        /*0030*/ 	.short	0x0001
        /*0032*/ 	.short	0x0008
        /*0034*/ 	.byte	0x00, 0xf4, 0x21, 0x00


	//----- nvinfo : EIATTR_KPARAM_INFO
	.align		4
.L_15:
        /*0038*/ 	.byte	0x04, 0x17
        /*003a*/ 	.short	(.L_17 - .L_16)
.L_16:
        /*003c*/ 	.word	0x00000000
        /*0040*/ 	.short	0x0000
        /*0042*/ 	.short	0x0000
        /*0044*/ 	.byte	0x00, 0xf4, 0x21, 0x00


	//----- nvinfo : EIATTR_SPARSE_MMA_MASK
	.align		4
.L_17:
        /*0048*/ 	.byte	0x03, 0x50
        /*004a*/ 	.short	0x0000


	//----- nvinfo : EIATTR_MAXREG_COUNT
	.align		4
        /*004c*/ 	.byte	0x03, 0x1b
        /*004e*/ 	.short	0x00ff


	//----- nvinfo : EIATTR_EXIT_INSTR_OFFSETS
	.align		4
        /*0050*/ 	.byte	0x04, 0x1c
        /*0052*/ 	.short	(.L_19 - .L_18)


	//   ....[0]....
.L_18:
        /*0054*/ 	.word	0x00000350


	//   ....[1]....
        /*0058*/ 	.word	0x00000370


	//----- nvinfo : EIATTR_REQNTID
	.align		4
.L_19:
        /*005c*/ 	.byte	0x04, 0x10
        /*005e*/ 	.short	(.L_21 - .L_20)
.L_20:
        /*0060*/ 	.word	0x00000020
        /*0064*/ 	.word	0x00000001
        /*0068*/ 	.word	0x00000001


	//----- nvinfo : EIATTR_CBANK_PARAM_SIZE
	.align		4
.L_21:
        /*006c*/ 	.byte	0x03, 0x19
        /*006e*/ 	.short	0x001c


	//----- nvinfo : EIATTR_PARAM_CBANK
	.align		4
        /*0070*/ 	.byte	0x04, 0x0a
        /*0072*/ 	.short	(.L_23 - .L_22)
	.align		4
.L_22:
        /*0074*/ 	.word	index@(.nv.constant0.triton_poi_fused_add_mul_0)
        /*0078*/ 	.short	0x0210
        /*007a*/ 	.short	0x001c


	//----- nvinfo : EIATTR_SW_WAR
	.align		4
.L_23:
        /*007c*/ 	.byte	0x04, 0x36
        /*007e*/ 	.short	(.L_25 - .L_24)
.L_24:
        /*0080*/ 	.word	0x00000008
.L_25:


//--------------------- .nv.callgraph             --------------------------
	.section	.nv.callgraph,"",@"SHT_CUDA_CALLGRAPH"
	.align	4
	.sectionentsize	8
	.align		4
        /*0000*/ 	.word	0x00000000
	.align		4
        /*0004*/ 	.word	0xffffffff
	.align		4
        /*0008*/ 	.word	0x00000000
	.align		4
        /*000c*/ 	.word	0xfffffffe
	.align		4
        /*0010*/ 	.word	0x00000000
	.align		4
        /*0014*/ 	.word	0xfffffffd
	.align		4
        /*0018*/ 	.word	0x00000000
	.align		4
        /*001c*/ 	.word	0xfffffffc


//--------------------- .text.triton_poi_fused_add_mul_0 --------------------------
	.section	.text.triton_poi_fused_add_mul_0,"ax",@progbits
	.align	128
        .global         triton_poi_fused_add_mul_0
        .type           triton_poi_fused_add_mul_0,@function
        .size           triton_poi_fused_add_mul_0,(.L_x_1 - triton_poi_fused_add_mul_0)
        .other          triton_poi_fused_add_mul_0,@"STO_CUDA_ENTRY STV_DEFAULT"
triton_poi_fused_add_mul_0:
.text.triton_poi_fused_add_mul_0:
[----:B------:R-:W0:Y:S01]  /*0000*/  LDC R1, c[0x0][0x28] ;  /* 0x00000a00ff017b82 */ /* 0x000e220000000800 */
[----:B------:R-:W1:Y:S07]  /*0010*/  S2R R0, SR_TID.X ;  /* 0x0000000000007919 */ /* 0x000e6e0000002100 */
[----:B------:R-:W2:Y:S01]  /*0020*/  LDC.64 R14, c[0x0][0x220] ;  /* 0x00008800ff0e7b82 */ /* 0x000ea20000000a00 */
[----:B------:R-:W-:Y:S01]  /*0030*/  CS2R R20, SRZ ;  /* 0x0000000000147805 */ /* 0x000fe2000001ff00 */
[----:B------:R-:W-:Y:S01]  /*0040*/  ULDC.64 UR4, c[0x0][0x208] ;  /* 0x0000820000047ab9 */ /* 0x000fe20000000a00 */
[----:B------:R-:W3:Y:S01]  /*0050*/  S2R R17, SR_CTAID.X ;  /* 0x0000000000117919 */ /* 0x000ee20000002500 */
[----:B------:R-:W-:-:S02]  /*0060*/  CS2R R18, SRZ ;  /* 0x0000000000127805 */ /* 0x000fc4000001ff00 */
[----:B------:R-:W-:Y:S02]  /*0070*/  CS2R R2, SRZ ;  /* 0x0000000000027805 */ /* 0x000fe4000001ff00 */
[----:B------:R-:W4:Y:S01]  /*0080*/  LDC.64 R6, c[0x0][0x218] ;  /* 0x00008600ff067b82 */ /* 0x000f220000000a00 */
[----:B-1----:R-:W-:Y:S01]  /*0090*/  SHF.L.U32 R0, R0, 0x1, RZ ;  /* 0x0000000100007819 */ /* 0x002fe200000006ff */
[----:B----4-:R-:W4:Y:S03]  /*00a0*/  LDG.E R16, desc[UR4][R6.64+0x4] ;  /* 0x0000040406107981 */ /* 0x010f26000c1e1900 */
[----:B------:R-:W-:Y:S02]  /*00b0*/  LOP3.LUT R0, R0, 0x3e, RZ, 0xc0, !PT ;  /* 0x0000003e00007812 */ /* 0x000fe400078ec0ff */
[----:B------:R-:W-:Y:S01]  /*00c0*/  CS2R R24, SRZ ;  /* 0x0000000000187805 */ /* 0x000fe2000001ff00 */
[----:B------:R-:W5:Y:S01]  /*00d0*/  LDG.E R22, desc[UR4][R6.64+0x8] ;  /* 0x0000080406167981 */ /* 0x000f62000c1e1900 */
[----:B---3--:R-:W-:-:S03]  /*00e0*/  LEA R17, R17, R0, 0x6 ;  /* 0x0000000011117211 */ /* 0x008fc600078e30ff */
[----:B------:R-:W3:Y:S01]  /*00f0*/  LDG.E R0, desc[UR4][R6.64] ;  /* 0x0000000406007981 */ /* 0x000ee2000c1e1900 */
[C---:B------:R-:W-:Y:S01]  /*0100*/  ISETP.GE.AND P0, PT, R17.reuse, 0x40, PT ;  /* 0x000000401100780c */ /* 0x040fe20003f06270 */
[--C-:B--2---:R-:W-:Y:S01]  /*0110*/  IMAD.WIDE R8, R17, 0x4, R14.reuse ;  /* 0x0000000411087825 */ /* 0x104fe200078e020e */
[----:B------:R-:W-:Y:S02]  /*0120*/  IADD3 R11, R17, 0x40, RZ ;  /* 0x00000040110b7810 */ /* 0x000fe40007ffe0ff */
[----:B------:R-:W-:Y:S02]  /*0130*/  CS2R R4, SRZ ;  /* 0x0000000000047805 */ /* 0x000fe4000001ff00 */
[----:B------:R-:W-:Y:S01]  /*0140*/  IADD3 R13, R17, 0x80, RZ ;  /* 0x00000080110d7810 */ /* 0x000fe20007ffe0ff */
[----:B------:R-:W2:Y:S01]  /*0150*/  LDG.E R26, desc[UR4][R6.64+0x10] ;  /* 0x00001004061a7981 */ /* 0x000ea2000c1e1900 */
[----:B------:R-:W-:Y:S01]  /*0160*/  IMAD.WIDE R10, R11, 0x4, R14 ;  /* 0x000000040b0a7825 */ /* 0x000fe200078e020e */
[----:B------:R-:W-:-:S03]  /*0170*/  IADD3 R23, R17, 0xc0, RZ ;  /* 0x000000c011177810 */ /* 0x000fc60007ffe0ff */
[----:B------:R-:W-:Y:S01]  /*0180*/  IMAD.WIDE R12, R13, 0x4, R14 ;  /* 0x000000040d0c7825 */ /* 0x000fe200078e020e */
[----:B------:R1:W4:Y:S01]  /*0190*/  @!P0 LDG.E.64 R20, desc[UR4][R10.64] ;  /* 0x000000040a148981 */ /* 0x000322000c1e1b00 */
[----:B------:R-:W-:-:S03]  /*01a0*/  IADD3 R27, R17, 0x100, RZ ;  /* 0x00000100111b7810 */ /* 0x000fc60007ffe0ff */
[----:B------:R1:W3:Y:S01]  /*01b0*/  @!P0 LDG.E.64 R18, desc[UR4][R8.64] ;  /* 0x0000000408128981 */ /* 0x0002e2000c1e1b00 */
[----:B------:R-:W-:-:S03]  /*01c0*/  IADD3 R29, R17, 0x140, RZ ;  /* 0x00000140111d7810 */ /* 0x000fc60007ffe0ff */
[----:B------:R1:W5:Y:S02]  /*01d0*/  @!P0 LDG.E.64 R2, desc[UR4][R12.64] ;  /* 0x000000040c028981 */ /* 0x000364000c1e1b00 */
[--C-:B-1----:R-:W-:Y:S02]  /*01e0*/  IMAD.WIDE R10, R27, 0x4, R14.reuse ;  /* 0x000000041b0a7825 */ /* 0x102fe400078e020e */
[----:B------:R-:W2:Y:S02]  /*01f0*/  LDG.E R27, desc[UR4][R6.64+0x14] ;  /* 0x00001404061b7981 */ /* 0x000ea4000c1e1900 */
[--C-:B0-----:R-:W-:Y:S02]  /*0200*/  IMAD.WIDE R8, R23, 0x4, R14.reuse ;  /* 0x0000000417087825 */ /* 0x101fe400078e020e */
[----:B------:R-:W2:Y:S02]  /*0210*/  LDG.E R23, desc[UR4][R6.64+0xc] ;  /* 0x00000c0406177981 */ /* 0x000ea4000c1e1900 */
[----:B------:R-:W-:-:S02]  /*0220*/  IMAD.WIDE R12, R29, 0x4, R14 ;  /* 0x000000041d0c7825 */ /* 0x000fc400078e020e */
[----:B------:R-:W2:Y:S01]  /*0230*/  @!P0 LDG.E.64 R24, desc[UR4][R8.64] ;  /* 0x0000000408188981 */ /* 0x000ea2000c1e1b00 */
[----:B------:R-:W-:Y:S01]  /*0240*/  CS2R R28, SRZ ;  /* 0x00000000001c7805 */ /* 0x000fe2000001ff00 */
[----:B------:R-:W0:Y:S02]  /*0250*/  LDC.64 R14, c[0x0][0x210] ;  /* 0x00008400ff0e7b82 */ /* 0x000e240000000a00 */
[----:B------:R-:W2:Y:S04]  /*0260*/  @!P0 LDG.E.64 R4, desc[UR4][R10.64] ;  /* 0x000000040a048981 */ /* 0x000ea8000c1e1b00 */
[----:B------:R-:W2:Y:S01]  /*0270*/  @!P0 LDG.E.64 R28, desc[UR4][R12.64] ;  /* 0x000000040c1c8981 */ /* 0x000ea2000c1e1b00 */
[C---:B----4-:R-:W-:Y:S01]  /*0280*/  FMUL R31, R16.reuse, R20 ;  /* 0x00000014101f7220 */ /* 0x050fe20000400000 */
[----:B------:R-:W-:-:S03]  /*0290*/  FMUL R16, R16, R21 ;  /* 0x0000001510107220 */ /* 0x000fc60000400000 */
[C---:B---3--:R-:W-:Y:S01]  /*02a0*/  FFMA R31, R0.reuse, R18, R31 ;  /* 0x00000012001f7223 */ /* 0x048fe2000000001f */
[----:B------:R-:W-:-:S03]  /*02b0*/  FFMA R16, R0, R19, R16 ;  /* 0x0000001300107223 */ /* 0x000fc60000000010 */
[C---:B-----5:R-:W-:Y:S01]  /*02c0*/  FFMA R2, R22.reuse, R2, R31 ;  /* 0x0000000216027223 */ /* 0x060fe2000000001f */
[----:B------:R-:W-:-:S03]  /*02d0*/  FFMA R16, R22, R3, R16 ;  /* 0x0000000316107223 */ /* 0x000fc60000000010 */
[C---:B--2---:R-:W-:Y:S01]  /*02e0*/  FFMA R3, R23.reuse, R24, R2 ;  /* 0x0000001817037223 */ /* 0x044fe20000000002 */
[----:B------:R-:W-:-:S03]  /*02f0*/  FFMA R16, R23, R25, R16 ;  /* 0x0000001917107223 */ /* 0x000fc60000000010 */
[C---:B------:R-:W-:Y:S01]  /*0300*/  FFMA R4, R26.reuse, R4, R3 ;  /* 0x000000041a047223 */ /* 0x040fe20000000003 */
[----:B------:R-:W-:Y:S01]  /*0310*/  FFMA R16, R26, R5, R16 ;  /* 0x000000051a107223 */ /* 0x000fe20000000010 */
[----:B0-----:R-:W-:-:S04]  /*0320*/  IMAD.WIDE R2, R17, 0x4, R14 ;  /* 0x0000000411027825 */ /* 0x001fc800078e020e */
[C---:B------:R-:W-:Y:S01]  /*0330*/  FFMA R28, R27.reuse, R28, R4 ;  /* 0x0000001c1b1c7223 */ /* 0x040fe20000000004 */
[----:B------:R-:W-:Y:S01]  /*0340*/  FFMA R29, R27, R29, R16 ;  /* 0x0000001d1b1d7223 */ /* 0x000fe20000000010 */
[----:B------:R-:W-:Y:S06]  /*0350*/  @P0 EXIT ;  /* 0x000000000000094d */ /* 0x000fec0003800000 */
[----:B------:R-:W-:Y:S01]  /*0360*/  STG.E.64 desc[UR4][R2.64], R28 ;  /* 0x0000001c02007986 */ /* 0x000fe2000c101b04 */
[----:B------:R-:W-:Y:S05]  /*0370*/  EXIT ;  /* 0x000000000000794d */ /* 0x000fea0003800000 */
.L_x_0:
[----:B------:R-:W-:-:S00]  /*0380*/  BRA `(.L_x_0) ;  /* 0xfffffffc00fc7947 */ /* 0x000fc0000383ffff */
[----:B------:R-:W-:-:S00]  /*0390*/  NOP ;  /* 0x0000000000007918 */ /* 0x000fc00000000000 */
        /* <DEDUP_REMOVED lines=14> */
.L_x_1:


//--------------------- .nv.constant0.triton_poi_fused_add_mul_0 --------------------------
	.section	.nv.constant0.triton_poi_fused_add_mul_0,"a",@progbits
	.sectionflags	@""
	.align	4
.nv.constant0.triton_poi_fused_add_mul_0:
	.zero		556
